//
// Generated by NVIDIA NVVM Compiler
//
// Compiler Build ID: CL-36424714
// Cuda compilation tools, release 13.0, V13.0.88
// Based on NVVM 20.0.0
//

.version 9.0
.target sm_100
.address_size 64

	// .globl	_Z13cudaMatrixSumPdS_S_

.visible .entry _Z13cudaMatrixSumPdS_S_(
	.param .u64 .ptr .align 1 _Z13cudaMatrixSumPdS_S__param_0,
	.param .u64 .ptr .align 1 _Z13cudaMatrixSumPdS_S__param_1,
	.param .u64 .ptr .align 1 _Z13cudaMatrixSumPdS_S__param_2
)
{
	.reg .b32 	%r<5>;
	.reg .b64 	%rd<11>;
	.reg .b64 	%fd<4>;

	ld.param.u64 	%rd1, [_Z13cudaMatrixSumPdS_S__param_0];
	ld.param.u64 	%rd2, [_Z13cudaMatrixSumPdS_S__param_1];
	ld.param.u64 	%rd3, [_Z13cudaMatrixSumPdS_S__param_2];
	cvta.to.global.u64 	%rd4, %rd3;
	cvta.to.global.u64 	%rd5, %rd2;
	cvta.to.global.u64 	%rd6, %rd1;
	mov.u32 	%r1, %tid.x;
	mov.u32 	%r2, %ntid.x;
	mov.u32 	%r3, %tid.y;
	mad.lo.s32 	%r4, %r1, %r2, %r3;
	mul.wide.u32 	%rd7, %r4, 8;
	add.s64 	%rd8, %rd6, %rd7;
	ld.global.f64 	%fd1, [%rd8];
	add.s64 	%rd9, %rd5, %rd7;
	ld.global.f64 	%fd2, [%rd9];
	add.f64 	%fd3, %fd1, %fd2;
	add.s64 	%rd10, %rd4, %rd7;
	st.global.f64 	[%rd10], %fd3;
	ret;

}


// ===== COMPILED SASS (sm_100) =====

	.target	sm_100

	.elftype	@"ET_EXEC"


//--------------------- .note.nv.tkinfo           --------------------------
	.section	.note.nv.tkinfo,"",@"SHT_NOTE"
	.sectionflags	@"SHF_NOTE_NV_TKINFO"
	.tkinfo
        /*0018*/ 	.word	0x00000002
        /*0030*/ 	.string	""
        /*0030*/ 	.string	"ptxas"
        /*0030*/ 	.string	"Cuda compilation tools, release 13.0, V13.0.88"
        /*0030*/ 	.string	"Build cuda_13.0.r13.0/compiler.36424714_0"
        /*0030*/ 	.string	"-arch sm_100 -m 64 "



//--------------------- .note.nv.cuinfo           --------------------------
	.section	.note.nv.cuinfo,"",@"SHT_NOTE"
	.sectionflags	@"SHF_NOTE_NV_CUINFO"
        /*0018*/ 	.short	0x0002
        /*001a*/ 	.short	0x0064
        /*001c*/ 	.short	0x0082
	.zero		2


//--------------------- .nv.info                  --------------------------
	.section	.nv.info,"",@"SHT_CUDA_INFO"
	.align	4


	//----- nvinfo : EIATTR_REGCOUNT
	.align		4
        /*0000*/ 	.byte	0x04, 0x2f
        /*0002*/ 	.short	(.L_1 - .L_0)
	.align		4
.L_0:
        /*0004*/ 	.word	index@(_Z13cudaMatrixSumPdS_S_)
        /*0008*/ 	.word	0x0000000e


	//----- nvinfo : EIATTR_FRAME_SIZE
	.align		4
.L_1:
        /*000c*/ 	.byte	0x04, 0x11
        /*000e*/ 	.short	(.L_3 - .L_2)
	.align		4
.L_2:
        /*0010*/ 	.word	index@(_Z13cudaMatrixSumPdS_S_)
        /*0014*/ 	.word	0x00000000


	//----- nvinfo : EIATTR_MIN_STACK_SIZE
	.align		4
.L_3:
        /*0018*/ 	.byte	0x04, 0x12
        /*001a*/ 	.short	(.L_5 - .L_4)
	.align		4
.L_4:
        /*001c*/ 	.word	index@(_Z13cudaMatrixSumPdS_S_)
        /*0020*/ 	.word	0x00000000
.L_5:


//--------------------- .nv.compat                --------------------------
	.section	.nv.compat,"",@"SHT_CUDA_COMPAT_INFO"
	.align	4
        /*0000*/ 	.byte	0x02, 0x09, 0x00, 0x00, 0x02, 0x02, 0x01, 0x00, 0x02, 0x05, 0x05, 0x00, 0x03, 0x07, 0x01, 0x01
        /*0010*/ 	.byte	0x02, 0x03, 0x00, 0x00, 0x02, 0x06, 0x01, 0x00, 0x04, 0x0b, 0x08, 0x00, 0x01, 0x00, 0x00, 0x00
        /*0020*/ 	.byte	0x00, 0x00, 0x00, 0x00


//--------------------- .nv.info._Z13cudaMatrixSumPdS_S_ --------------------------
	.section	.nv.info._Z13cudaMatrixSumPdS_S_,"",@"SHT_CUDA_INFO"
	.sectionflags	@""
	.align	4


	//----- nvinfo : EIATTR_CUDA_API_VERSION
	.align		4
        /*0000*/ 	.byte	0x04, 0x37
        /*0002*/ 	.short	(.L_7 - .L_6)
.L_6:
        /*0004*/ 	.word	0x00000082


	//----- nvinfo : EIATTR_KPARAM_INFO
	.align		4
.L_7:
        /*0008*/ 	.byte	0x04, 0x17
        /*000a*/ 	.short	(.L_9 - .L_8)
.L_8:
        /*000c*/ 	.word	0x00000000
        /*0010*/ 	.short	0x0002
        /*0012*/ 	.short	0x0010
        /*0014*/ 	.byte	0x00, 0xf5, 0x21, 0x00


	//----- nvinfo : EIATTR_KPARAM_INFO
	.align		4
.L_9:
        /*0018*/ 	.byte	0x04, 0x17
        /*001a*/ 	.short	(.L_11 - .L_10)
.L_10:
        /*001c*/ 	.word	0x00000000
        /*0020*/ 	.short	0x0001
        /*0022*/ 	.short	0x0008
        /*0024*/ 	.byte	0x00, 0xf5, 0x21, 0x00


	//----- nvinfo : EIATTR_KPARAM_INFO
	.align		4
.L_11:
        /*0028*/ 	.byte	0x04, 0x17
        /*002a*/ 	.short	(.L_13 - .L_12)
.L_12:
        /*002c*/ 	.word	0x00000000
        /*0030*/ 	.short	0x0000
        /*0032*/ 	.short	0x0000
        /*0034*/ 	.byte	0x00, 0xf5, 0x21, 0x00


	//----- nvinfo : EIATTR_SPARSE_MMA_MASK
	.align		4
.L_13:
        /*0038*/ 	.byte	0x03, 0x50
        /*003a*/ 	.short	0x0000


	//----- nvinfo : EIATTR_MAXREG_COUNT
	.align		4
        /*003c*/ 	.byte	0x03, 0x1b
        /*003e*/ 	.short	0x00ff


	//----- nvinfo : EIATTR_MERCURY_ISA_VERSION
	.align		4
        /*0040*/ 	.byte	0x03, 0x5f
        /*0042*/ 	.short	0x0101


	//----- nvinfo : EIATTR_VRC_CTA_INIT_COUNT
	.align		4
        /*0044*/ 	.byte	0x02, 0x4a
	.zero		1
	.zero		1


	//----- nvinfo : EIATTR_EXIT_INSTR_OFFSETS
	.align		4
        /*0048*/ 	.byte	0x04, 0x1c
        /*004a*/ 	.short	(.L_15 - .L_14)


	//   ....[0]....
.L_14:
        /*004c*/ 	.word	0x00000100


	//----- nvinfo : EIATTR_CBANK_PARAM_SIZE
	.align		4
.L_15:
        /*0050*/ 	.byte	0x03, 0x19
        /*0052*/ 	.short	0x0018


	//----- nvinfo : EIATTR_PARAM_CBANK
	.align		4
        /*0054*/ 	.byte	0x04, 0x0a
        /*0056*/ 	.short	(.L_17 - .L_16)
	.align		4
.L_16:
        /*0058*/ 	.word	index@(.nv.constant0._Z13cudaMatrixSumPdS_S_)
        /*005c*/ 	.short	0x0380
        /*005e*/ 	.short	0x0018


	//----- nvinfo : EIATTR_SW_WAR
	.align		4
.L_17:
        /*0060*/ 	.byte	0x04, 0x36
        /*0062*/ 	.short	(.L_19 - .L_18)
.L_18:
        /*0064*/ 	.word	0x00000008
.L_19:


//--------------------- .nv.callgraph             --------------------------
	.section	.nv.callgraph,"",@"SHT_CUDA_CALLGRAPH"
	.align	4
	.sectionentsize	8
	.align		4
        /*0000*/ 	.word	0x00000000
	.align		4
        /*0004*/ 	.word	0xffffffff
	.align		4
        /*0008*/ 	.word	0x00000000
	.align		4
        /*000c*/ 	.word	0xfffffffe
	.align		4
        /*0010*/ 	.word	0x00000000
	.align		4
        /*0014*/ 	.word	0xfffffffd
	.align		4
        /*0018*/ 	.word	0x00000000
	.align		4
        /*001c*/ 	.word	0xfffffffc


//--------------------- .text._Z13cudaMatrixSumPdS_S_ --------------------------
	.section	.text._Z13cudaMatrixSumPdS_S_,"ax",@progbits
	.align	128
        .global         _Z13cudaMatrixSumPdS_S_
        .type           _Z13cudaMatrixSumPdS_S_,@function
        .size           _Z13cudaMatrixSumPdS_S_,(.L_x_1 - _Z13cudaMatrixSumPdS_S_)
        .other          _Z13cudaMatrixSumPdS_S_,@"STO_CUDA_ENTRY STV_DEFAULT"
_Z13cudaMatrixSumPdS_S_:
.text._Z13cudaMatrixSumPdS_S_:
[----:B------:R-:W-:Y:S01]  /*0000*/  LDC R1, c[0x0][0x37c] ;  /* 0x0000df00ff017b82 */ /* 0x000fe20000000800 */
[----:B------:R-:W0:Y:S07]  /*0010*/  S2R R11, SR_TID.X ;  /* 0x00000000000b7919 */ /* 0x000e2e0000002100 */
[----:B------:R-:W1:Y:S01]  /*0020*/  LDC.64 R2, c[0x0][0x380] ;  /* 0x0000e000ff027b82 */ /* 0x000e620000000a00 */
[----:B------:R-:W0:Y:S01]  /*0030*/  LDCU UR6, c[0x0][0x360] ;  /* 0x00006c00ff0677ac */ /* 0x000e220008000800 */
[----:B------:R-:W0:Y:S01]  /*0040*/  S2R R0, SR_TID.Y ;  /* 0x0000000000007919 */ /* 0x000e220000002200 */
[----:B------:R-:W2:Y:S05]  /*0050*/  LDCU.64 UR4, c[0x0][0x358] ;  /* 0x00006b00ff0477ac */ /* 0x000eaa0008000a00 */
[----:B------:R-:W3:Y:S08]  /*0060*/  LDC.64 R4, c[0x0][0x388] ;  /* 0x0000e200ff047b82 */ /* 0x000ef00000000a00 */
[----:B------:R-:W4:Y:S01]  /*0070*/  LDC.64 R8, c[0x0][0x390] ;  /* 0x0000e400ff087b82 */ /* 0x000f220000000a00 */
[----:B0-----:R-:W-:-:S04]  /*0080*/  IMAD R11, R11, UR6, R0 ;  /* 0x000000060b0b7c24 */ /* 0x001fc8000f8e0200 */
[----:B-1----:R-:W-:-:S04]  /*0090*/  IMAD.WIDE.U32 R2, R11, 0x8, R2 ;  /* 0x000000080b027825 */ /* 0x002fc800078e0002 */
[C---:B---3--:R-:W-:Y:S02]  /*00a0*/  IMAD.WIDE.U32 R4, R11.reuse, 0x8, R4 ;  /* 0x000000080b047825 */ /* 0x048fe400078e0004 */
[----:B--2---:R-:W2:Y:S04]  /*00b0*/  LDG.E.64 R2, desc[UR4][R2.64] ;  /* 0x0000000402027981 */ /* 0x004ea8000c1e1b00 */
[----:B------:R-:W2:Y:S01]  /*00c0*/  LDG.E.64 R4, desc[UR4][R4.64] ;  /* 0x0000000404047981 */ /* 0x000ea2000c1e1b00 */
[----:B----4-:R-:W-:Y:S01]  /*00d0*/  IMAD.WIDE.U32 R8, R11, 0x8, R8 ;  /* 0x000000080b087825 */ /* 0x010fe200078e0008 */
[----:B--2---:R-:W-:-:S07]  /*00e0*/  DADD R6, R2, R4 ;  /* 0x0000000002067229 */ /* 0x004fce0000000004 */
[----:B------:R-:W-:Y:S01]  /*00f0*/  STG.E.64 desc[UR4][R8.64], R6 ;  /* 0x0000000608007986 */ /* 0x000fe2000c101b04 */
[----:B------:R-:W-:Y:S05]  /*0100*/  EXIT ;  /* 0x000000000000794d */ /* 0x000fea0003800000 */
.L_x_0:
[----:B------:R-:W-:-:S00]  /*0110*/  BRA `(.L_x_0) ;  /* 0xfffffffc00fc7947 */ /* 0x000fc0000383ffff */
[----:B------:R-:W-:-:S00]  /*0120*/  NOP ;  /* 0x0000000000007918 */ /* 0x000fc00000000000 */
        /* <DEDUP_REMOVED lines=13> */
.L_x_1:


//--------------------- .nv.shared.reserved.0     --------------------------
	.section	.nv.shared.reserved.0,"aw",@nobits
	.weak		__nv_reservedSMEM_offset_0_alias
	.size		__nv_reservedSMEM_offset_0_alias, 0, 64
	.other		__nv_reservedSMEM_offset_0_alias,@"STO_CUDA_RESERVED_SHARED STV_DEFAULT"
__nv_reservedSMEM_offset_0_alias:
	.zero		0
	.zero		64


//--------------------- .nv.constant0._Z13cudaMatrixSumPdS_S_ --------------------------
	.section	.nv.constant0._Z13cudaMatrixSumPdS_S_,"a",@progbits
	.sectionflags	@""
	.align	4
.nv.constant0._Z13cudaMatrixSumPdS_S_:
	.zero		920


//--------------------- SYMBOLS --------------------------

	.type		.nv.reservedSmem.offset0,@object
	.size		.nv.reservedSmem.offset0,0x4
